//
// Generated by NVIDIA NVVM Compiler
//
// Compiler Build ID: CL-36424714
// Cuda compilation tools, release 13.0, V13.0.88
// Based on NVVM 20.0.0
//

.version 9.0
.target sm_100
.address_size 64

	// .globl	_Z15step_kernel_modiifPfS_

.visible .entry _Z15step_kernel_modiifPfS_(
	.param .u32 _Z15step_kernel_modiifPfS__param_0,
	.param .u32 _Z15step_kernel_modiifPfS__param_1,
	.param .f32 _Z15step_kernel_modiifPfS__param_2,
	.param .u64 .ptr .align 1 _Z15step_kernel_modiifPfS__param_3,
	.param .u64 .ptr .align 1 _Z15step_kernel_modiifPfS__param_4
)
{
	.reg .pred 	%p<8>;
	.reg .b32 	%r<19>;
	.reg .b32 	%f<14>;
	.reg .b64 	%rd<12>;

	ld.param.u32 	%r4, [_Z15step_kernel_modiifPfS__param_0];
	ld.param.u32 	%r5, [_Z15step_kernel_modiifPfS__param_1];
	ld.param.f32 	%f1, [_Z15step_kernel_modiifPfS__param_2];
	ld.param.u64 	%rd1, [_Z15step_kernel_modiifPfS__param_3];
	ld.param.u64 	%rd2, [_Z15step_kernel_modiifPfS__param_4];
	mov.u32 	%r6, %ctaid.x;
	mov.u32 	%r7, %ntid.x;
	mov.u32 	%r8, %tid.x;
	mad.lo.s32 	%r1, %r6, %r7, %r8;
	mov.u32 	%r9, %ctaid.y;
	mov.u32 	%r10, %ntid.y;
	mov.u32 	%r11, %tid.y;
	mad.lo.s32 	%r12, %r9, %r10, %r11;
	add.s32 	%r13, %r5, -1;
	setp.ge.s32 	%p1, %r1, %r13;
	add.s32 	%r14, %r4, -1;
	setp.ge.s32 	%p2, %r12, %r14;
	or.pred  	%p3, %p1, %p2;
	setp.lt.s32 	%p4, %r1, 1;
	or.pred  	%p5, %p4, %p3;
	setp.eq.s32 	%p6, %r12, 0;
	or.pred  	%p7, %p5, %p6;
	@%p7 bra 	$L__BB0_2;
	cvta.to.global.u64 	%rd3, %rd1;
	cvta.to.global.u64 	%rd4, %rd2;
	mul.lo.s32 	%r15, %r1, %r4;
	add.s32 	%r16, %r15, %r12;
	sub.s32 	%r17, %r15, %r4;
	add.s32 	%r18, %r17, %r12;
	mul.wide.s32 	%rd5, %r16, 4;
	add.s64 	%rd6, %rd3, %rd5;
	ld.global.f32 	%f2, [%rd6+-4];
	ld.global.f32 	%f3, [%rd6];
	add.f32 	%f4, %f3, %f3;
	sub.f32 	%f5, %f2, %f4;
	ld.global.f32 	%f6, [%rd6+4];
	add.f32 	%f7, %f6, %f5;
	mul.wide.s32 	%rd7, %r18, 4;
	add.s64 	%rd8, %rd3, %rd7;
	ld.global.f32 	%f8, [%rd8];
	sub.f32 	%f9, %f8, %f4;
	mul.wide.s32 	%rd9, %r4, 4;
	add.s64 	%rd10, %rd6, %rd9;
	ld.global.f32 	%f10, [%rd10];
	add.f32 	%f11, %f10, %f9;
	add.f32 	%f12, %f7, %f11;
	fma.rn.f32 	%f13, %f1, %f12, %f3;
	add.s64 	%rd11, %rd4, %rd5;
	st.global.f32 	[%rd11], %f13;
$L__BB0_2:
	ret;

}


// ===== COMPILED SASS (sm_100) =====

	.target	sm_100

	.elftype	@"ET_EXEC"


//--------------------- .note.nv.tkinfo           --------------------------
	.section	.note.nv.tkinfo,"",@"SHT_NOTE"
	.sectionflags	@"SHF_NOTE_NV_TKINFO"
	.tkinfo
        /*0018*/ 	.word	0x00000002
        /*0030*/ 	.string	""
        /*0030*/ 	.string	"ptxas"
        /*0030*/ 	.string	"Cuda compilation tools, release 13.0, V13.0.88"
        /*0030*/ 	.string	"Build cuda_13.0.r13.0/compiler.36424714_0"
        /*0030*/ 	.string	"-arch sm_100 -m 64 "



//--------------------- .note.nv.cuinfo           --------------------------
	.section	.note.nv.cuinfo,"",@"SHT_NOTE"
	.sectionflags	@"SHF_NOTE_NV_CUINFO"
        /*0018*/ 	.short	0x0002
        /*001a*/ 	.short	0x0064
        /*001c*/ 	.short	0x0082
	.zero		2


//--------------------- .nv.info                  --------------------------
	.section	.nv.info,"",@"SHT_CUDA_INFO"
	.align	4


	//----- nvinfo : EIATTR_REGCOUNT
	.align		4
        /*0000*/ 	.byte	0x04, 0x2f
        /*0002*/ 	.short	(.L_1 - .L_0)
	.align		4
.L_0:
        /*0004*/ 	.word	index@(_Z15step_kernel_modiifPfS_)
        /*0008*/ 	.word	0x00000012


	//----- nvinfo : EIATTR_FRAME_SIZE
	.align		4
.L_1:
        /*000c*/ 	.byte	0x04, 0x11
        /*000e*/ 	.short	(.L_3 - .L_2)
	.align		4
.L_2:
        /*0010*/ 	.word	index@(_Z15step_kernel_modiifPfS_)
        /*0014*/ 	.word	0x00000000


	//----- nvinfo : EIATTR_MIN_STACK_SIZE
	.align		4
.L_3:
        /*0018*/ 	.byte	0x04, 0x12
        /*001a*/ 	.short	(.L_5 - .L_4)
	.align		4
.L_4:
        /*001c*/ 	.word	index@(_Z15step_kernel_modiifPfS_)
        /*0020*/ 	.word	0x00000000
.L_5:


//--------------------- .nv.compat                --------------------------
	.section	.nv.compat,"",@"SHT_CUDA_COMPAT_INFO"
	.align	4
        /*0000*/ 	.byte	0x02, 0x09, 0x00, 0x00, 0x02, 0x02, 0x01, 0x00, 0x02, 0x05, 0x05, 0x00, 0x03, 0x07, 0x01, 0x01
        /*0010*/ 	.byte	0x02, 0x03, 0x00, 0x00, 0x02, 0x06, 0x01, 0x00, 0x04, 0x0b, 0x08, 0x00, 0x09, 0x00, 0x00, 0x00
        /*0020*/ 	.byte	0x00, 0x00, 0x00, 0x00


//--------------------- .nv.info._Z15step_kernel_modiifPfS_ --------------------------
	.section	.nv.info._Z15step_kernel_modiifPfS_,"",@"SHT_CUDA_INFO"
	.sectionflags	@""
	.align	4


	//----- nvinfo : EIATTR_CUDA_API_VERSION
	.align		4
        /*0000*/ 	.byte	0x04, 0x37
        /*0002*/ 	.short	(.L_7 - .L_6)
.L_6:
        /*0004*/ 	.word	0x00000082


	//----- nvinfo : EIATTR_KPARAM_INFO
	.align		4
.L_7:
        /*0008*/ 	.byte	0x04, 0x17
        /*000a*/ 	.short	(.L_9 - .L_8)
.L_8:
        /*000c*/ 	.word	0x00000000
        /*0010*/ 	.short	0x0004
        /*0012*/ 	.short	0x0018
        /*0014*/ 	.byte	0x00, 0xf5, 0x21, 0x00


	//----- nvinfo : EIATTR_KPARAM_INFO
	.align		4
.L_9:
        /*0018*/ 	.byte	0x04, 0x17
        /*001a*/ 	.short	(.L_11 - .L_10)
.L_10:
        /*001c*/ 	.word	0x00000000
        /*0020*/ 	.short	0x0003
        /*0022*/ 	.short	0x0010
        /*0024*/ 	.byte	0x00, 0xf5, 0x21, 0x00


	//----- nvinfo : EIATTR_KPARAM_INFO
	.align		4
.L_11:
        /*0028*/ 	.byte	0x04, 0x17
        /*002a*/ 	.short	(.L_13 - .L_12)
.L_12:
        /*002c*/ 	.word	0x00000000
        /*0030*/ 	.short	0x0002
        /*0032*/ 	.short	0x0008
        /*0034*/ 	.byte	0x00, 0xf0, 0x11, 0x00


	//----- nvinfo : EIATTR_KPARAM_INFO
	.align		4
.L_13:
        /*0038*/ 	.byte	0x04, 0x17
        /*003a*/ 	.short	(.L_15 - .L_14)
.L_14:
        /*003c*/ 	.word	0x00000000
        /*0040*/ 	.short	0x0001
        /*0042*/ 	.short	0x0004
        /*0044*/ 	.byte	0x00, 0xf0, 0x11, 0x00


	//----- nvinfo : EIATTR_KPARAM_INFO
	.align		4
.L_15:
        /*0048*/ 	.byte	0x04, 0x17
        /*004a*/ 	.short	(.L_17 - .L_16)
.L_16:
        /*004c*/ 	.word	0x00000000
        /*0050*/ 	.short	0x0000
        /*0052*/ 	.short	0x0000
        /*0054*/ 	.byte	0x00, 0xf0, 0x11, 0x00


	//----- nvinfo : EIATTR_SPARSE_MMA_MASK
	.align		4
.L_17:
        /*0058*/ 	.byte	0x03, 0x50
        /*005a*/ 	.short	0x0000


	//----- nvinfo : EIATTR_MAXREG_COUNT
	.align		4
        /*005c*/ 	.byte	0x03, 0x1b
        /*005e*/ 	.short	0x00ff


	//----- nvinfo : EIATTR_MERCURY_ISA_VERSION
	.align		4
        /*0060*/ 	.byte	0x03, 0x5f
        /*0062*/ 	.short	0x0101


	//----- nvinfo : EIATTR_VRC_CTA_INIT_COUNT
	.align		4
        /*0064*/ 	.byte	0x02, 0x4a
	.zero		1
	.zero		1


	//----- nvinfo : EIATTR_EXIT_INSTR_OFFSETS
	.align		4
        /*0068*/ 	.byte	0x04, 0x1c
        /*006a*/ 	.short	(.L_19 - .L_18)


	//   ....[0]....
.L_18:
        /*006c*/ 	.word	0x00000100


	//   ....[1]....
        /*0070*/ 	.word	0x00000290


	//----- nvinfo : EIATTR_CBANK_PARAM_SIZE
	.align		4
.L_19:
        /*0074*/ 	.byte	0x03, 0x19
        /*0076*/ 	.short	0x0020


	//----- nvinfo : EIATTR_PARAM_CBANK
	.align		4
        /*0078*/ 	.byte	0x04, 0x0a
        /*007a*/ 	.short	(.L_21 - .L_20)
	.align		4
.L_20:
        /*007c*/ 	.word	index@(.nv.constant0._Z15step_kernel_modiifPfS_)
        /*0080*/ 	.short	0x0380
        /*0082*/ 	.short	0x0020


	//----- nvinfo : EIATTR_SW_WAR
	.align		4
.L_21:
        /*0084*/ 	.byte	0x04, 0x36
        /*0086*/ 	.short	(.L_23 - .L_22)
.L_22:
        /*0088*/ 	.word	0x00000008
.L_23:


//--------------------- .nv.callgraph             --------------------------
	.section	.nv.callgraph,"",@"SHT_CUDA_CALLGRAPH"
	.align	4
	.sectionentsize	8
	.align		4
        /*0000*/ 	.word	0x00000000
	.align		4
        /*0004*/ 	.word	0xffffffff
	.align		4
        /*0008*/ 	.word	0x00000000
	.align		4
        /*000c*/ 	.word	0xfffffffe
	.align		4
        /*0010*/ 	.word	0x00000000
	.align		4
        /*0014*/ 	.word	0xfffffffd
	.align		4
        /*0018*/ 	.word	0x00000000
	.align		4
        /*001c*/ 	.word	0xfffffffc


//--------------------- .text._Z15step_kernel_modiifPfS_ --------------------------
	.section	.text._Z15step_kernel_modiifPfS_,"ax",@progbits
	.align	128
        .global         _Z15step_kernel_modiifPfS_
        .type           _Z15step_kernel_modiifPfS_,@function
        .size           _Z15step_kernel_modiifPfS_,(.L_x_1 - _Z15step_kernel_modiifPfS_)
        .other          _Z15step_kernel_modiifPfS_,@"STO_CUDA_ENTRY STV_DEFAULT"
_Z15step_kernel_modiifPfS_:
.text._Z15step_kernel_modiifPfS_:
[----:B------:R-:W-:Y:S01]  /*0000*/  LDC R1, c[0x0][0x37c] ;  /* 0x0000df00ff017b82 */ /* 0x000fe20000000800 */
[----:B------:R-:W0:Y:S07]  /*0010*/  S2R R7, SR_TID.Y ;  /* 0x0000000000077919 */ /* 0x000e2e0000002200 */
[----:B------:R-:W1:Y:S01]  /*0020*/  LDC R5, c[0x0][0x360] ;  /* 0x0000d800ff057b82 */ /* 0x000e620000000800 */
[----:B------:R-:W1:Y:S07]  /*0030*/  S2R R4, SR_TID.X ;  /* 0x0000000000047919 */ /* 0x000e6e0000002100 */
[----:B------:R-:W0:Y:S08]  /*0040*/  S2UR UR5, SR_CTAID.Y ;  /* 0x00000000000579c3 */ /* 0x000e300000002600 */
[----:B------:R-:W0:Y:S08]  /*0050*/  LDC R0, c[0x0][0x364] ;  /* 0x0000d900ff007b82 */ /* 0x000e300000000800 */
[----:B------:R-:W2:Y:S08]  /*0060*/  LDC.64 R2, c[0x0][0x380] ;  /* 0x0000e000ff027b82 */ /* 0x000eb00000000a00 */
[----:B------:R-:W1:Y:S01]  /*0070*/  S2UR UR4, SR_CTAID.X ;  /* 0x00000000000479c3 */ /* 0x000e620000002500 */
[----:B0-----:R-:W-:Y:S01]  /*0080*/  IMAD R0, R0, UR5, R7 ;  /* 0x0000000500007c24 */ /* 0x001fe2000f8e0207 */
[----:B--2---:R-:W-:-:S04]  /*0090*/  IADD3 R7, PT, PT, R2, -0x1, RZ ;  /* 0xffffffff02077810 */ /* 0x004fc80007ffe0ff */
[----:B------:R-:W-:Y:S01]  /*00a0*/  ISETP.GE.AND P0, PT, R0, R7, PT ;  /* 0x000000070000720c */ /* 0x000fe20003f06270 */
[----:B-1----:R-:W-:Y:S01]  /*00b0*/  IMAD R5, R5, UR4, R4 ;  /* 0x0000000405057c24 */ /* 0x002fe2000f8e0204 */
[----:B------:R-:W-:-:S04]  /*00c0*/  IADD3 R4, PT, PT, R3, -0x1, RZ ;  /* 0xffffffff03047810 */ /* 0x000fc80007ffe0ff */
[----:B------:R-:W-:-:S04]  /*00d0*/  ISETP.GE.OR P0, PT, R5, R4, P0 ;  /* 0x000000040500720c */ /* 0x000fc80000706670 */
[----:B------:R-:W-:-:S04]  /*00e0*/  ISETP.LT.OR P0, PT, R5, 0x1, P0 ;  /* 0x000000010500780c */ /* 0x000fc80000701670 */
[----:B------:R-:W-:-:S13]  /*00f0*/  ISETP.EQ.OR P0, PT, R0, RZ, P0 ;  /* 0x000000ff0000720c */ /* 0x000fda0000702670 */
[----:B------:R-:W-:Y:S05]  /*0100*/  @P0 EXIT ;  /* 0x000000000000094d */ /* 0x000fea0003800000 */
[----:B------:R-:W0:Y:S01]  /*0110*/  LDC.64 R6, c[0x0][0x390] ;  /* 0x0000e400ff067b82 */ /* 0x000e220000000a00 */
[----:B------:R-:W1:Y:S01]  /*0120*/  LDCU.64 UR4, c[0x0][0x358] ;  /* 0x00006b00ff0477ac */ /* 0x000e620008000a00 */
[CC--:B------:R-:W-:Y:S02]  /*0130*/  IMAD R3, R5.reuse, R2.reuse, -R2 ;  /* 0x0000000205037224 */ /* 0x0c0fe400078e0a02 */
[----:B------:R-:W-:Y:S01]  /*0140*/  IMAD R11, R5, R2, R0 ;  /* 0x00000002050b7224 */ /* 0x000fe200078e0200 */
[----:B------:R-:W2:Y:S02]  /*0150*/  LDCU UR6, c[0x0][0x388] ;  /* 0x00007100ff0677ac */ /* 0x000ea40008000800 */
[----:B------:R-:W-:Y:S01]  /*0160*/  IADD3 R3, PT, PT, R0, R3, RZ ;  /* 0x0000000300037210 */ /* 0x000fe20007ffe0ff */
[----:B------:R-:W3:Y:S01]  /*0170*/  LDC.64 R8, c[0x0][0x398] ;  /* 0x0000e600ff087b82 */ /* 0x000ee20000000a00 */
[----:B0-----:R-:W-:-:S04]  /*0180*/  IMAD.WIDE R4, R11, 0x4, R6 ;  /* 0x000000040b047825 */ /* 0x001fc800078e0206 */
[----:B------:R-:W-:Y:S01]  /*0190*/  IMAD.WIDE R6, R3, 0x4, R6 ;  /* 0x0000000403067825 */ /* 0x000fe200078e0206 */
[----:B-1----:R-:W4:Y:S03]  /*01a0*/  LDG.E R10, desc[UR4][R4.64] ;  /* 0x00000004040a7981 */ /* 0x002f26000c1e1900 */
[----:B------:R-:W-:Y:S01]  /*01b0*/  IMAD.WIDE R2, R2, 0x4, R4 ;  /* 0x0000000402027825 */ /* 0x000fe200078e0204 */
[----:B------:R-:W5:Y:S04]  /*01c0*/  LDG.E R0, desc[UR4][R4.64+-0x4] ;  /* 0xfffffc0404007981 */ /* 0x000f68000c1e1900 */
[----:B------:R-:W2:Y:S04]  /*01d0*/  LDG.E R6, desc[UR4][R6.64] ;  /* 0x0000000406067981 */ /* 0x000ea8000c1e1900 */
[----:B------:R-:W3:Y:S04]  /*01e0*/  LDG.E R15, desc[UR4][R4.64+0x4] ;  /* 0x00000404040f7981 */ /* 0x000ee8000c1e1900 */
[----:B------:R-:W3:Y:S01]  /*01f0*/  LDG.E R2, desc[UR4][R2.64] ;  /* 0x0000000402027981 */ /* 0x000ee2000c1e1900 */
[----:B----4-:R-:W-:-:S04]  /*0200*/  FADD R13, R10, R10 ;  /* 0x0000000a0a0d7221 */ /* 0x010fc80000000000 */
[----:B-----5:R-:W-:Y:S01]  /*0210*/  FADD R0, R0, -R13 ;  /* 0x8000000d00007221 */ /* 0x020fe20000000000 */
[----:B--2---:R-:W-:Y:S01]  /*0220*/  FADD R13, -R13, R6 ;  /* 0x000000060d0d7221 */ /* 0x004fe20000000100 */
[----:B---3--:R-:W-:-:S04]  /*0230*/  IMAD.WIDE R6, R11, 0x4, R8 ;  /* 0x000000040b067825 */ /* 0x008fc800078e0208 */
[----:B------:R-:W-:Y:S01]  /*0240*/  FADD R0, R0, R15 ;  /* 0x0000000f00007221 */ /* 0x000fe20000000000 */
[----:B------:R-:W-:-:S04]  /*0250*/  FADD R13, R13, R2 ;  /* 0x000000020d0d7221 */ /* 0x000fc80000000000 */
[----:B------:R-:W-:-:S04]  /*0260*/  FADD R13, R0, R13 ;  /* 0x0000000d000d7221 */ /* 0x000fc80000000000 */
[----:B------:R-:W-:-:S05]  /*0270*/  FFMA R13, R13, UR6, R10 ;  /* 0x000000060d0d7c23 */ /* 0x000fca000800000a */
[----:B------:R-:W-:Y:S01]  /*0280*/  STG.E desc[UR4][R6.64], R13 ;  /* 0x0000000d06007986 */ /* 0x000fe2000c101904 */
[----:B------:R-:W-:Y:S05]  /*0290*/  EXIT ;  /* 0x000000000000794d */ /* 0x000fea0003800000 */
.L_x_0:
[----:B------:R-:W-:-:S00]  /*02a0*/  BRA `(.L_x_0) ;  /* 0xfffffffc00fc7947 */ /* 0x000fc0000383ffff */
[----:B------:R-:W-:-:S00]  /*02b0*/  NOP ;  /* 0x0000000000007918 */ /* 0x000fc00000000000 */
        /* <DEDUP_REMOVED lines=12> */
.L_x_1:


//--------------------- .nv.shared.reserved.0     --------------------------
	.section	.nv.shared.reserved.0,"aw",@nobits
	.weak		__nv_reservedSMEM_offset_0_alias
	.size		__nv_reservedSMEM_offset_0_alias, 0, 64
	.other		__nv_reservedSMEM_offset_0_alias,@"STO_CUDA_RESERVED_SHARED STV_DEFAULT"
__nv_reservedSMEM_offset_0_alias:
	.zero		0
	.zero		64


//--------------------- .nv.constant0._Z15step_kernel_modiifPfS_ --------------------------
	.section	.nv.constant0._Z15step_kernel_modiifPfS_,"a",@progbits
	.sectionflags	@""
	.align	4
.nv.constant0._Z15step_kernel_modiifPfS_:
	.zero		928


//--------------------- SYMBOLS --------------------------

	.type		.nv.reservedSmem.offset0,@object
	.size		.nv.reservedSmem.offset0,0x4
